	.headerflags	@"EF_CUDA_TEXMODE_UNIFIED EF_CUDA_64BIT_ADDRESS EF_CUDA_ACCELERATORS EF_CUDA_SM90 EF_CUDA_VIRTUAL_SM(EF_CUDA_SM90)"
	.elftype	@"ET_EXEC"


//--------------------- .nv.info                  --------------------------
	.section	.nv.info,"",@"SHT_CUDA_INFO"
	.align	4


	//----- nvinfo : EIATTR_REGCOUNT
	.align		4
        /*0000*/ 	.byte	0x04, 0x2f
        /*0002*/ 	.short	(.L_1 - .L_0)
	.align		4
.L_0:
        /*0004*/ 	.word	index@(triton_poi_fused_add_mul_8)
        /*0008*/ 	.word	0x00000030


	//----- nvinfo : EIATTR_MIN_STACK_SIZE
	.align		4
.L_1:
        /*000c*/ 	.byte	0x04, 0x12
        /*000e*/ 	.short	(.L_3 - .L_2)
	.align		4
.L_2:
        /*0010*/ 	.word	index@(triton_poi_fused_add_mul_8)
        /*0014*/ 	.word	0x00000000


	//----- nvinfo : EIATTR_FRAME_SIZE
	.align		4
.L_3:
        /*0018*/ 	.byte	0x04, 0x11
        /*001a*/ 	.short	(.L_5 - .L_4)
	.align		4
.L_4:
        /*001c*/ 	.word	index@(triton_poi_fused_add_mul_8)
        /*0020*/ 	.word	0x00000000


	//----- nvinfo : EIATTR_MIN_STACK_SIZE
	.align		4
.L_5:
        /*0024*/ 	.byte	0x04, 0x12
        /*0026*/ 	.short	(.L_7 - .L_6)
	.align		4
.L_6:
        /*0028*/ 	.word	index@(triton_poi_fused_add_mul_8)
        /*002c*/ 	.word	0x00000000
.L_7:


//--------------------- .nv.info.triton_poi_fused_add_mul_8 --------------------------
	.section	.nv.info.triton_poi_fused_add_mul_8,"",@"SHT_CUDA_INFO"
	.sectionflags	@""
	.align	4


	//----- nvinfo : EIATTR_CUDA_API_VERSION
	.align		4
        /*0000*/ 	.byte	0x04, 0x37
        /*0002*/ 	.short	(.L_9 - .L_8)
.L_8:
        /*0004*/ 	.word	0x0000007c


	//----- nvinfo : EIATTR_KPARAM_INFO
	.align		4
.L_9:
        /*0008*/ 	.byte	0x04, 0x17
        /*000a*/ 	.short	(.L_11 - .L_10)
.L_10:
        /*000c*/ 	.word	0x00000000
        /*0010*/ 	.short	0x0007
        /*0012*/ 	.short	0x0034
        /*0014*/ 	.byte	0x00, 0xf0, 0x11, 0x00


	//----- nvinfo : EIATTR_KPARAM_INFO
	.align		4
.L_11:
        /*0018*/ 	.byte	0x04, 0x17
        /*001a*/ 	.short	(.L_13 - .L_12)
.L_12:
        /*001c*/ 	.word	0x00000000
        /*0020*/ 	.short	0x0006
        /*0022*/ 	.short	0x0030
        /*0024*/ 	.byte	0x00, 0xf0, 0x11, 0x00


	//----- nvinfo : EIATTR_KPARAM_INFO
	.align		4
.L_13:
        /*0028*/ 	.byte	0x04, 0x17
        /*002a*/ 	.short	(.L_15 - .L_14)
.L_14:
        /*002c*/ 	.word	0x00000000
        /*0030*/ 	.short	0x0005
        /*0032*/ 	.short	0x0028
        /*0034*/ 	.byte	0x00, 0xf4, 0x21, 0x00


	//----- nvinfo : EIATTR_KPARAM_INFO
	.align		4
.L_15:
        /*0038*/ 	.byte	0x04, 0x17
        /*003a*/ 	.short	(.L_17 - .L_16)
.L_16:
        /*003c*/ 	.word	0x00000000
        /*0040*/ 	.short	0x0004
        /*0042*/ 	.short	0x0020
        /*0044*/ 	.byte	0x00, 0xf4, 0x21, 0x00


	//----- nvinfo : EIATTR_KPARAM_INFO
	.align		4
.L_17:
        /*0048*/ 	.byte	0x04, 0x17
        /*004a*/ 	.short	(.L_19 - .L_18)
.L_18:
        /*004c*/ 	.word	0x00000000
        /*0050*/ 	.short	0x0003
        /*0052*/ 	.short	0x0018
        /*0054*/ 	.byte	0x00, 0xf4, 0x21, 0x00


	//----- nvinfo : EIATTR_KPARAM_INFO
	.align		4
.L_19:
        /*0058*/ 	.byte	0x04, 0x17
        /*005a*/ 	.short	(.L_21 - .L_20)
.L_20:
        /*005c*/ 	.word	0x00000000
        /*0060*/ 	.short	0x0002
        /*0062*/ 	.short	0x0010
        /*0064*/ 	.byte	0x00, 0xf4, 0x21, 0x00


	//----- nvinfo : EIATTR_KPARAM_INFO
	.align		4
.L_21:
        /*0068*/ 	.byte	0x04, 0x17
        /*006a*/ 	.short	(.L_23 - .L_22)
.L_22:
        /*006c*/ 	.word	0x00000000
        /*0070*/ 	.short	0x0001
        /*0072*/ 	.short	0x0008
        /*0074*/ 	.byte	0x00, 0xf4, 0x21, 0x00


	//----- nvinfo : EIATTR_KPARAM_INFO
	.align		4
.L_23:
        /*0078*/ 	.byte	0x04, 0x17
        /*007a*/ 	.short	(.L_25 - .L_24)
.L_24:
        /*007c*/ 	.word	0x00000000
        /*0080*/ 	.short	0x0000
        /*0082*/ 	.short	0x0000
        /*0084*/ 	.byte	0x00, 0xf4, 0x21, 0x00


	//----- nvinfo : EIATTR_SPARSE_MMA_MASK
	.align		4
.L_25:
        /*0088*/ 	.byte	0x03, 0x50
        /*008a*/ 	.short	0x0000


	//----- nvinfo : EIATTR_MAXREG_COUNT
	.align		4
        /*008c*/ 	.byte	0x03, 0x1b
        /*008e*/ 	.short	0x00ff


	//----- nvinfo : EIATTR_EXIT_INSTR_OFFSETS
	.align		4
        /*0090*/ 	.byte	0x04, 0x1c
        /*0092*/ 	.short	(.L_27 - .L_26)


	//   ....[0]....
.L_26:
        /*0094*/ 	.word	0x00001190


	//   ....[1]....
        /*0098*/ 	.word	0x00001200


	//----- nvinfo : EIATTR_REQNTID
	.align		4
.L_27:
        /*009c*/ 	.byte	0x04, 0x10
        /*009e*/ 	.short	(.L_29 - .L_28)
.L_28:
        /*00a0*/ 	.word	0x00000100
        /*00a4*/ 	.word	0x00000001
        /*00a8*/ 	.word	0x00000001


	//----- nvinfo : EIATTR_CBANK_PARAM_SIZE
	.align		4
.L_29:
        /*00ac*/ 	.byte	0x03, 0x19
        /*00ae*/ 	.short	0x0038


	//----- nvinfo : EIATTR_PARAM_CBANK
	.align		4
        /*00b0*/ 	.byte	0x04, 0x0a
        /*00b2*/ 	.short	(.L_31 - .L_30)
	.align		4
.L_30:
        /*00b4*/ 	.word	index@(.nv.constant0.triton_poi_fused_add_mul_8)
        /*00b8*/ 	.short	0x0210
        /*00ba*/ 	.short	0x0038


	//----- nvinfo : EIATTR_SW_WAR
	.align		4
.L_31:
        /*00bc*/ 	.byte	0x04, 0x36
        /*00be*/ 	.short	(.L_33 - .L_32)
.L_32:
        /*00c0*/ 	.word	0x00000008
.L_33:


//--------------------- .nv.callgraph             --------------------------
	.section	.nv.callgraph,"",@"SHT_CUDA_CALLGRAPH"
	.align	4
	.sectionentsize	8
	.align		4
        /*0000*/ 	.word	0x00000000
	.align		4
        /*0004*/ 	.word	0xffffffff
	.align		4
        /*0008*/ 	.word	0x00000000
	.align		4
        /*000c*/ 	.word	0xfffffffe
	.align		4
        /*0010*/ 	.word	0x00000000
	.align		4
        /*0014*/ 	.word	0xfffffffd
	.align		4
        /*0018*/ 	.word	0x00000000
	.align		4
        /*001c*/ 	.word	0xfffffffc


//--------------------- .text.triton_poi_fused_add_mul_8 --------------------------
	.section	.text.triton_poi_fused_add_mul_8,"ax",@progbits
	.sectionflags	@"SHF_BARRIERS=1"
	.align	128
        .global         triton_poi_fused_add_mul_8
        .type           triton_poi_fused_add_mul_8,@function
        .size           triton_poi_fused_add_mul_8,(.L_x_1 - triton_poi_fused_add_mul_8)
        .other          triton_poi_fused_add_mul_8,@"STO_CUDA_ENTRY STV_DEFAULT"
triton_poi_fused_add_mul_8:
.text.triton_poi_fused_add_mul_8:
[----:B------:R-:W0:Y:S01]  /*0000*/  LDC R1, c[0x0][0x28] ;  /* 0x00000a00ff017b82 */ /* 0x000e220000000800 */
[----:B------:R-:W1:Y:S07]  /*0010*/  S2R R29, SR_TID.X ;  /* 0x00000000001d7919 */ /* 0x000e6e0000002100 */
[----:B------:R-:W2:Y:S01]  /*0020*/  LDC.64 R24, c[0x0][0x210] ;  /* 0x00008400ff187b82 */ /* 0x000ea20000000a00 */
[----:B------:R-:W-:Y:S02]  /*0030*/  CS2R R8, SRZ ;  /* 0x0000000000087805 */ /* 0x000fe4000001ff00 */
[----:B------:R-:W-:Y:S01]  /*0040*/  CS2R R12, SRZ ;  /* 0x00000000000c7805 */ /* 0x000fe2000001ff00 */
[----:B------:R-:W3:Y:S01]  /*0050*/  S2R R28, SR_CTAID.X ;  /* 0x00000000001c7919 */ /* 0x000ee20000002500 */
[----:B------:R-:W-:Y:S01]  /*0060*/  CS2R R14, SRZ ;  /* 0x00000000000e7805 */ /* 0x000fe2000001ff00 */
[----:B------:R-:W-:Y:S01]  /*0070*/  ULDC.64 UR6, c[0x0][0x208] ;  /* 0x0000820000067ab9 */ /* 0x000fe20000000a00 */
[----:B------:R-:W4:Y:S01]  /*0080*/  S2R R5, SR_CTAID.Y ;  /* 0x0000000000057919 */ /* 0x000f220000002600 */
[----:B------:R-:W5:Y:S01]  /*0090*/  LDC.64 R6, c[0x0][0x218] ;  /* 0x00008600ff067b82 */ /* 0x000f620000000a00 */
[----:B------:R-:W-:-:S02]  /*00a0*/  CS2R R16, SRZ ;  /* 0x0000000000107805 */ /* 0x000fc4000001ff00 */
[----:B------:R-:W-:Y:S02]  /*00b0*/  CS2R R18, SRZ ;  /* 0x0000000000127805 */ /* 0x000fe4000001ff00 */
[----:B------:R-:W-:-:S03]  /*00c0*/  CS2R R22, SRZ ;  /* 0x0000000000167805 */ /* 0x000fc6000001ff00 */
[----:B------:R-:W2:Y:S01]  /*00d0*/  S2UR UR5, SR_CgaCtaId ;  /* 0x00000000000579c3 */ /* 0x000ea20000008800 */
[----:B------:R-:W-:-:S07]  /*00e0*/  UMOV UR4, 0x400 ;  /* 0x0000040000047882 */ /* 0x000fce0000000000 */
[----:B------:R-:W5:Y:S01]  /*00f0*/  LDC.64 R42, c[0x0][0x220] ;  /* 0x00008800ff2a7b82 */ /* 0x000f620000000a00 */
[----:B-1----:R-:W-:Y:S01]  /*0100*/  SHF.R.U32.HI R3, RZ, 0x4, R29 ;  /* 0x00000004ff037819 */ /* 0x002fe2000001161d */
[----:B------:R-:W-:Y:S02]  /*0110*/  IMAD.SHL.U32 R29, R29, 0x4, RZ ;  /* 0x000000041d1d7824 */ /* 0x000fe400078e00ff */
[----:B---3--:R-:W-:Y:S01]  /*0120*/  IMAD.SHL.U32 R28, R28, 0x40, RZ ;  /* 0x000000401c1c7824 */ /* 0x008fe200078e00ff */
[----:B------:R-:W-:Y:S01]  /*0130*/  SGXT.U32 R3, R3, 0x4 ;  /* 0x000000040303781a */ /* 0x000fe20000000000 */
[----:B----4-:R-:W-:-:S03]  /*0140*/  IMAD.SHL.U32 R32, R5, 0x40, RZ ;  /* 0x0000004005207824 */ /* 0x010fc600078e00ff */
[----:B------:R-:W-:Y:S02]  /*0150*/  LOP3.LUT R0, R28, 0x3c, R29, 0xf8, !PT ;  /* 0x0000003c1c007812 */ /* 0x000fe400078ef81d */
[----:B------:R-:W-:Y:S02]  /*0160*/  LOP3.LUT R11, R32, R3, RZ, 0xfc, !PT ;  /* 0x00000003200b7212 */ /* 0x000fe400078efcff */
[----:B------:R-:W-:Y:S02]  /*0170*/  ISETP.GE.AND P0, PT, R0, 0x80, PT ;  /* 0x000000800000780c */ /* 0x000fe40003f06270 */
[----:B------:R-:W-:Y:S01]  /*0180*/  LOP3.LUT R21, R32, 0x10, R3, 0xfe, !PT ;  /* 0x0000001020157812 */ /* 0x000fe200078efe03 */
[----:B------:R-:W-:Y:S01]  /*0190*/  IMAD R4, R11, 0x80, R0 ;  /* 0x000000800b047824 */ /* 0x000fe200078e0200 */
[----:B------:R-:W-:-:S03]  /*01a0*/  CS2R R10, SRZ ;  /* 0x00000000000a7805 */ /* 0x000fc6000001ff00 */
[----:B--2---:R-:W-:-:S04]  /*01b0*/  IMAD.WIDE R26, R4, 0x4, R24 ;  /* 0x00000004041a7825 */ /* 0x004fc800078e0218 */
[----:B-----5:R-:W-:Y:S02]  /*01c0*/  IMAD.WIDE R30, R4, 0x4, R6 ;  /* 0x00000004041e7825 */ /* 0x020fe400078e0206 */
[----:B------:R1:W2:Y:S02]  /*01d0*/  @!P0 LDG.E.EL.128 R8, desc[UR6][R26.64] ;  /* 0x000000061a088981 */ /* 0x0002a4000c2e1d00 */
[----:B------:R-:W-:Y:S01]  /*01e0*/  IMAD R2, R21, 0x80, R0 ;  /* 0x0000008015027824 */ /* 0x000fe200078e0200 */
[----:B------:R-:W-:Y:S01]  /*01f0*/  CS2R R20, SRZ ;  /* 0x0000000000147805 */ /* 0x000fe2000001ff00 */
[----:B------:R3:W2:Y:S02]  /*0200*/  @!P0 LDG.E.EL.128 R12, desc[UR6][R30.64] ;  /* 0x000000061e0c8981 */ /* 0x0006a4000c2e1d00 */
[----:B-1----:R-:W-:-:S04]  /*0210*/  IMAD.WIDE R26, R2, 0x4, R24 ;  /* 0x00000004021a7825 */ /* 0x002fc800078e0218 */
[----:B---3--:R-:W-:Y:S01]  /*0220*/  IMAD.WIDE R30, R2, 0x4, R6 ;  /* 0x00000004021e7825 */ /* 0x008fe200078e0206 */
[----:B------:R-:W3:Y:S04]  /*0230*/  @!P0 LDG.E.EL.128 R16, desc[UR6][R26.64] ;  /* 0x000000061a108981 */ /* 0x000ee8000c2e1d00 */
[----:B------:R1:W3:Y:S01]  /*0240*/  @!P0 LDG.E.EL.128 R20, desc[UR6][R30.64] ;  /* 0x000000061e148981 */ /* 0x0002e2000c2e1d00 */
[----:B------:R-:W-:Y:S02]  /*0250*/  LOP3.LUT R33, R32, 0x3c, R29, 0xf8, !PT ;  /* 0x0000003c20217812 */ /* 0x000fe400078ef81d */
[----:B------:R-:W-:Y:S02]  /*0260*/  SHF.R.S32.HI R36, RZ, 0x19, R5 ;  /* 0x00000019ff247819 */ /* 0x000fe40000011405 */
[----:B------:R-:W-:-:S02]  /*0270*/  SHF.R.S32.HI R34, RZ, 0x1f, R33 ;  /* 0x0000001fff227819 */ /* 0x000fc40000011421 */
[----:B------:R-:W-:Y:S02]  /*0280*/  SGXT R36, R36, 0x1 ;  /* 0x000000012424781a */ /* 0x000fe40000000200 */
[-C--:B------:R-:W-:Y:S02]  /*0290*/  LEA.HI R34, R34, R33.reuse, RZ, 0x8 ;  /* 0x0000002122227211 */ /* 0x080fe400078f40ff */
[----:B-1----:R-:W-:Y:S02]  /*02a0*/  LOP3.LUT R31, R32, 0x30, R3, 0xfe, !PT ;  /* 0x00000030201f7812 */ /* 0x002fe400078efe03 */
[----:B------:R-:W-:Y:S01]  /*02b0*/  LOP3.LUT R30, R28, 0x20, R3, 0xfe, !PT ;  /* 0x000000201c1e7812 */ /* 0x000fe200078efe03 */
[C---:B------:R-:W-:Y:S01]  /*02c0*/  IMAD.SHL.U32 R5, R34.reuse, 0x80, RZ ;  /* 0x0000008022057824 */ /* 0x040fe200078e00ff */
[----:B------:R-:W-:Y:S02]  /*02d0*/  LOP3.LUT R34, R34, 0xffffff00, RZ, 0xc0, !PT ;  /* 0xffffff0022227812 */ /* 0x000fe400078ec0ff */
[----:B------:R-:W-:-:S02]  /*02e0*/  LEA.HI R29, R36, R33, RZ, 0x4 ;  /* 0x00000021241d7211 */ /* 0x000fc400078f20ff */
[----:B------:R-:W-:-:S04]  /*02f0*/  LOP3.LUT R5, R5, 0xffff8000, RZ, 0xc0, !PT ;  /* 0xffff800005057812 */ /* 0x000fc800078ec0ff */
[----:B------:R-:W-:Y:S02]  /*0300*/  IADD3 R27, R5, R33, -R34 ;  /* 0x00000021051b7210 */ /* 0x000fe40007ffe822 */
[----:B------:R-:W-:Y:S02]  /*0310*/  LOP3.LUT R5, R32, 0x20, R3, 0xfe, !PT ;  /* 0x0000002020057812 */ /* 0x000fe400078efe03 */
[----:B------:R-:W-:Y:S02]  /*0320*/  LOP3.LUT R34, R28, R3, RZ, 0xfc, !PT ;  /* 0x000000031c227212 */ /* 0x000fe400078efcff */
[----:B------:R-:W-:Y:S02]  /*0330*/  LOP3.LUT R32, R28, 0x10, R3, 0xfe, !PT ;  /* 0x000000101c207812 */ /* 0x000fe400078efe03 */
[----:B------:R-:W-:Y:S01]  /*0340*/  LOP3.LUT R28, R28, 0x30, R3, 0xfe, !PT ;  /* 0x000000301c1c7812 */ /* 0x000fe200078efe03 */
[--C-:B------:R-:W-:Y:S02]  /*0350*/  IMAD R3, R5, 0x80, R0.reuse ;  /* 0x0000008005037824 */ /* 0x100fe400078e0200 */
[----:B------:R-:W-:-:S02]  /*0360*/  IMAD R0, R31, 0x80, R0 ;  /* 0x000000801f007824 */ /* 0x000fc400078e0200 */
[----:B------:R-:W-:-:S04]  /*0370*/  IMAD.WIDE R40, R3, 0x4, R24 ;  /* 0x0000000403287825 */ /* 0x000fc800078e0218 */
[----:B--2---:R-:W-:Y:S01]  /*0380*/  FMUL R26, R12, R8 ;  /* 0x000000080c1a7220 */ /* 0x004fe20000400000 */
[----:B------:R-:W-:Y:S01]  /*0390*/  FMUL R31, R13, R9 ;  /* 0x000000090d1f7220 */ /* 0x000fe20000400000 */
[----:B------:R-:W-:Y:S01]  /*03a0*/  FMUL R33, R14, R10 ;  /* 0x0000000a0e217220 */ /* 0x000fe20000400000 */
[----:B------:R-:W-:Y:S01]  /*03b0*/  FMUL R35, R15, R11 ;  /* 0x0000000b0f237220 */ /* 0x000fe20000400000 */
[----:B------:R-:W-:Y:S02]  /*03c0*/  CS2R R12, SRZ ;  /* 0x00000000000c7805 */ /* 0x000fe4000001ff00 */
[----:B------:R-:W-:Y:S02]  /*03d0*/  CS2R R14, SRZ ;  /* 0x00000000000e7805 */ /* 0x000fe4000001ff00 */
[----:B------:R-:W-:Y:S02]  /*03e0*/  CS2R R8, SRZ ;  /* 0x0000000000087805 */ /* 0x000fe4000001ff00 */
[----:B------:R-:W-:-:S02]  /*03f0*/  CS2R R10, SRZ ;  /* 0x00000000000a7805 */ /* 0x000fc4000001ff00 */
[----:B------:R-:W2:Y:S01]  /*0400*/  @!P0 LDG.E.EL.128 R12, desc[UR6][R40.64] ;  /* 0x00000006280c8981 */ /* 0x000ea2000c2e1d00 */
[----:B---3--:R-:W-:Y:S01]  /*0410*/  FMUL R36, R20, R16 ;  /* 0x0000001014247220 */ /* 0x008fe20000400000 */
[----:B------:R-:W-:Y:S01]  /*0420*/  FMUL R37, R21, R17 ;  /* 0x0000001115257220 */ /* 0x000fe20000400000 */
[----:B------:R-:W-:-:S05]  /*0430*/  IMAD.WIDE R16, R3, 0x4, R6 ;  /* 0x0000000403107825 */ /* 0x000fca00078e0206 */
[----:B------:R1:W2:Y:S01]  /*0440*/  @!P0 LDG.E.EL.128 R8, desc[UR6][R16.64] ;  /* 0x0000000610088981 */ /* 0x0002a2000c2e1d00 */
[----:B------:R-:W-:Y:S01]  /*0450*/  FMUL R38, R22, R18 ;  /* 0x0000001216267220 */ /* 0x000fe20000400000 */
[----:B------:R-:W-:Y:S01]  /*0460*/  FMUL R39, R23, R19 ;  /* 0x0000001317277220 */ /* 0x000fe20000400000 */
[----:B------:R-:W-:Y:S02]  /*0470*/  CS2R R20, SRZ ;  /* 0x0000000000147805 */ /* 0x000fe4000001ff00 */
[----:B------:R-:W-:Y:S02]  /*0480*/  CS2R R22, SRZ ;  /* 0x0000000000167805 */ /* 0x000fe4000001ff00 */
[----:B------:R-:W-:Y:S01]  /*0490*/  CS2R R18, SRZ ;  /* 0x0000000000127805 */ /* 0x000fe2000001ff00 */
[----:B------:R-:W-:Y:S01]  /*04a0*/  IMAD.WIDE R24, R0, 0x4, R24 ;  /* 0x0000000400187825 */ /* 0x000fe200078e0218 */
[----:B-1----:R-:W-:-:S04]  /*04b0*/  CS2R R16, SRZ ;  /* 0x0000000000107805 */ /* 0x002fc8000001ff00 */
[----:B------:R1:W3:Y:S01]  /*04c0*/  @!P0 LDG.E.EL.128 R20, desc[UR6][R24.64] ;  /* 0x0000000618148981 */ /* 0x0002e2000c2e1d00 */
[----:B------:R-:W4:Y:S01]  /*04d0*/  S2R R5, SR_TID.X ;  /* 0x0000000000057919 */ /* 0x000f220000002100 */
[----:B--2---:R-:W-:Y:S01]  /*04e0*/  FMUL R12, R8, R12 ;  /* 0x0000000c080c7220 */ /* 0x004fe20000400000 */
[----:B------:R-:W-:Y:S01]  /*04f0*/  FMUL R13, R9, R13 ;  /* 0x0000000d090d7220 */ /* 0x000fe20000400000 */
[----:B------:R-:W-:-:S05]  /*0500*/  IMAD.WIDE R8, R0, 0x4, R6 ;  /* 0x0000000400087825 */ /* 0x000fca00078e0206 */
[----:B------:R2:W3:Y:S01]  /*0510*/  @!P0 LDG.E.EL.128 R16, desc[UR6][R8.64] ;  /* 0x0000000608108981 */ /* 0x0004e2000c2e1d00 */
[----:B----4-:R-:W-:Y:S01]  /*0520*/  IMAD.SHL.U32 R6, R5, 0x100, RZ ;  /* 0x0000010005067824 */ /* 0x010fe200078e00ff */
[----:B------:R-:W-:Y:S01]  /*0530*/  SHF.R.U32.HI R7, RZ, 0x4, R5 ;  /* 0x00000004ff077819 */ /* 0x000fe20000011605 */
[----:B0-----:R-:W-:-:S03]  /*0540*/  UPRMT UR4, UR5, 0x654, UR4 ;  /* 0x0000065405047896 */ /* 0x001fc60008000004 */
[----:B------:R-:W-:Y:S02]  /*0550*/  SGXT.U32 R7, R7, 0x4 ;  /* 0x000000040707781a */ /* 0x000fe40000000000 */
[----:B------:R-:W-:Y:S01]  /*0560*/  LOP3.LUT R6, R6, 0xf00, RZ, 0xc0, !PT ;  /* 0x00000f0006067812 */ /* 0x000fe200078ec0ff */
[----:B------:R-:W-:Y:S01]  /*0570*/  FMUL R45, R10, R14 ;  /* 0x0000000e0a2d7220 */ /* 0x000fe20000400000 */
[----:B------:R-:W-:Y:S02]  /*0580*/  FMUL R14, R11, R15 ;  /* 0x0000000f0b0e7220 */ /* 0x000fe40000400000 */
[C---:B-1----:R-:W-:Y:S01]  /*0590*/  LOP3.LUT R24, R6.reuse, R7, RZ, 0xfc, !PT ;  /* 0x0000000706187212 */ /* 0x042fe200078efcff */
[----:B------:R-:W0:Y:S01]  /*05a0*/  LDC.64 R10, c[0x0][0x230] ;  /* 0x00008c00ff0a7b82 */ /* 0x000e220000000a00 */
[C---:B------:R-:W-:Y:S02]  /*05b0*/  LEA.HI R15, R6.reuse, UR4, RZ, 0x1e ;  /* 0x00000004060f7c11 */ /* 0x040fe4000f8ff0ff */
[----:B------:R-:W-:-:S02]  /*05c0*/  LOP3.LUT R7, R6, 0x40, RZ, 0xfc, !PT ;  /* 0x0000004006077812 */ /* 0x000fc400078efcff */
[----:B------:R-:W-:Y:S01]  /*05d0*/  LOP3.LUT R25, R6, 0x80, RZ, 0xfc, !PT ;  /* 0x0000008006197812 */ /* 0x000fe200078efcff */
[----:B------:R-:W-:Y:S01]  /*05e0*/  IMAD R15, R24, 0x4, R15 ;  /* 0x00000004180f7824 */ /* 0x000fe200078e020f */
[----:B------:R-:W-:Y:S02]  /*05f0*/  SHF.R.U32.HI R7, RZ, 0x6, R7 ;  /* 0x00000006ff077819 */ /* 0x000fe40000011607 */
[----:B------:R-:W-:Y:S02]  /*0600*/  SHF.R.U32.HI R25, RZ, 0x6, R25 ;  /* 0x00000006ff197819 */ /* 0x000fe40000011619 */
[----:B--2---:R-:W-:Y:S01]  /*0610*/  LEA R9, R7, UR4, 0x4 ;  /* 0x0000000407097c11 */ /* 0x004fe2000f8e20ff */
[----:B------:R1:W-:Y:S02]  /*0620*/  STS [R15], R26 ;  /* 0x0000001a0f007388 */ /* 0x0003e40000000800 */
[----:B-1----:R-:W-:-:S04]  /*0630*/  LOP3.LUT R26, R6, 0xc0, RZ, 0xfc, !PT ;  /* 0x000000c0061a7812 */ /* 0x002fc800078efcff */
[----:B------:R-:W-:Y:S02]  /*0640*/  SHF.R.U32.HI R26, RZ, 0x6, R26 ;  /* 0x00000006ff1a7819 */ /* 0x000fe4000001161a */
[----:B------:R-:W-:-:S04]  /*0650*/  SHF.R.S32.HI R29, RZ, 0x4, R29 ;  /* 0x00000004ff1d7819 */ /* 0x000fc8000001141d */
[----:B------:R-:W-:-:S04]  /*0660*/  LEA.HI R8, R29, R29, RZ, 0x4 ;  /* 0x0000001d1d087211 */ /* 0x000fc800078f20ff */
[----:B------:R-:W-:Y:S02]  /*0670*/  LOP3.LUT R8, R8, 0xfffffff0, RZ, 0xc0, !PT ;  /* 0xfffffff008087812 */ /* 0x000fe400078ec0ff */
[----:B------:R-:W-:-:S03]  /*0680*/  ISETP.GE.AND P1, PT, R34, 0x80, PT ;  /* 0x000000802200780c */ /* 0x000fc60003f26270 */
[----:B------:R-:W-:Y:S02]  /*0690*/  IMAD.IADD R8, R29, 0x1, -R8 ;  /* 0x000000011d087824 */ /* 0x000fe400078e0a08 */
[----:B------:R-:W-:Y:S02]  /*06a0*/  IMAD R29, R34, 0x100, R27 ;  /* 0x00000100221d7824 */ /* 0x000fe400078e021b */
[----:B---3--:R-:W-:Y:S01]  /*06b0*/  FMUL R20, R16, R20 ;  /* 0x0000001410147220 */ /* 0x008fe20000400000 */
[----:B------:R-:W-:Y:S02]  /*06c0*/  LEA R16, R24, R9, 0x2 ;  /* 0x0000000918107211 */ /* 0x000fe400078e10ff */
[----:B------:R-:W-:-:S05]  /*06d0*/  LEA R9, R25, UR4, 0x4 ;  /* 0x0000000419097c11 */ /* 0x000fca000f8e20ff */
[----:B------:R-:W-:Y:S01]  /*06e0*/  IMAD R40, R24, 0x4, R9 ;  /* 0x0000000418287824 */ /* 0x000fe200078e0209 */
[----:B------:R-:W-:Y:S01]  /*06f0*/  LEA R9, R26, UR4, 0x4 ;  /* 0x000000041a097c11 */ /* 0x000fe2000f8e20ff */
[----:B------:R-:W-:Y:S04]  /*0700*/  STS [R16+0x100], R31 ;  /* 0x0001001f10007388 */ /* 0x000fe80000000800 */
[----:B------:R-:W-:Y:S01]  /*0710*/  IMAD R44, R24, 0x4, R9 ;  /* 0x00000004182c7824 */ /* 0x000fe200078e0209 */
[----:B------:R-:W-:Y:S04]  /*0720*/  STS [R40+0x200], R33 ;  /* 0x0002002128007388 */ /* 0x000fe80000000800 */
[----:B------:R-:W-:Y:S04]  /*0730*/  STS [R44+0x300], R35 ;  /* 0x000300232c007388 */ /* 0x000fe80000000800 */
[----:B------:R-:W-:Y:S04]  /*0740*/  STS [R15+0x40], R36 ;  /* 0x000040240f007388 */ /* 0x000fe80000000800 */
[----:B------:R1:W-:Y:S02]  /*0750*/  STS [R16+0x140], R37 ;  /* 0x0001402510007388 */ /* 0x0003e40000000800 */
[----:B-1----:R-:W1:Y:S02]  /*0760*/  LDC.64 R36, c[0x0][0x228] ;  /* 0x00008a00ff247b82 */ /* 0x002e640000000a00 */
[----:B------:R-:W-:Y:S01]  /*0770*/  STS [R40+0x240], R38 ;  /* 0x0002402628007388 */ /* 0x000fe20000000800 */
[----:B------:R-:W-:-:S03]  /*0780*/  FMUL R17, R17, R21 ;  /* 0x0000001511117220 */ /* 0x000fc60000400000 */
[----:B------:R2:W-:Y:S04]  /*0790*/  STS [R44+0x340], R39 ;  /* 0x000340272c007388 */ /* 0x0005e80000000800 */
[----:B------:R-:W-:Y:S04]  /*07a0*/  STS [R15+0x80], R12 ;  /* 0x0000800c0f007388 */ /* 0x000fe80000000800 */
[----:B------:R3:W-:Y:S04]  /*07b0*/  STS [R16+0x180], R13 ;  /* 0x0001800d10007388 */ /* 0x0007e80000000800 */
[----:B------:R-:W-:Y:S04]  /*07c0*/  STS [R40+0x280], R45 ;  /* 0x0002802d28007388 */ /* 0x000fe80000000800 */
[----:B------:R-:W-:Y:S01]  /*07d0*/  STS [R44+0x380], R14 ;  /* 0x0003800e2c007388 */ /* 0x000fe20000000800 */
[----:B--2---:R-:W-:Y:S01]  /*07e0*/  IMAD.WIDE R38, R29, 0x4, R42 ;  /* 0x000000041d267825 */ /* 0x004fe200078e022a */
[----:B---3--:R-:W-:-:S02]  /*07f0*/  CS2R R12, SRZ ;  /* 0x00000000000c7805 */ /* 0x008fc4000001ff00 */
[----:B------:R0:W-:Y:S04]  /*0800*/  STS [R15+0xc0], R20 ;  /* 0x0000c0140f007388 */ /* 0x0001e80000000800 */
[----:B------:R1:W-:Y:S01]  /*0810*/  STS [R16+0x1c0], R17 ;  /* 0x0001c01110007388 */ /* 0x0003e20000000800 */
[----:B0-----:R-:W-:Y:S01]  /*0820*/  IMAD.WIDE R20, R8, 0x4, R10 ;  /* 0x0000000408147825 */ /* 0x001fe200078e020a */
[----:B------:R-:W-:Y:S02]  /*0830*/  CS2R R8, SRZ ;  /* 0x0000000000087805 */ /* 0x000fe4000001ff00 */
[----:B------:R-:W-:Y:S02]  /*0840*/  CS2R R10, SRZ ;  /* 0x00000000000a7805 */ /* 0x000fe4000001ff00 */
[----:B------:R-:W-:Y:S01]  /*0850*/  CS2R R14, SRZ ;  /* 0x00000000000e7805 */ /* 0x000fe2000001ff00 */
[----:B-1----:R-:W-:-:S04]  /*0860*/  IMAD.WIDE R16, R29, 0x4, R36 ;  /* 0x000000041d107825 */ /* 0x002fc800078e0224 */
[----:B------:R-:W-:Y:S01]  /*0870*/  FMUL R41, R18, R22 ;  /* 0x0000001612297220 */ /* 0x000fe20000400000 */
[----:B------:R-:W-:Y:S01]  /*0880*/  FMUL R19, R19, R23 ;  /* 0x0000001713137220 */ /* 0x000fe20000400000 */
[----:B------:R0:W2:Y:S04]  /*0890*/  LDG.E.EL R34, desc[UR6][R20.64] ;  /* 0x0000000614227981 */ /* 0x0000a8000c2e1900 */
[----:B------:R1:W2:Y:S04]  /*08a0*/  @!P1 LDG.E.EL.128 R8, desc[UR6][R38.64] ;  /* 0x0000000626089981 */ /* 0x0002a8000c2e1d00 */
[----:B------:R3:W2:Y:S01]  /*08b0*/  @!P1 LDG.E.EL.128 R12, desc[UR6][R16.64] ;  /* 0x00000006100c9981 */ /* 0x0006a2000c2e1d00 */
[C---:B------:R-:W-:Y:S01]  /*08c0*/  ISETP.GE.AND P1, PT, R32.reuse, 0x80, PT ;  /* 0x000000802000780c */ /* 0x040fe20003f26270 */
[----:B------:R-:W-:-:S02]  /*08d0*/  IMAD R29, R32, 0x100, R27 ;  /* 0x00000100201d7824 */ /* 0x000fc400078e021b */
[----:B------:R4:W-:Y:S01]  /*08e0*/  STS [R40+0x2c0], R41 ;  /* 0x0002c02928007388 */ /* 0x0009e20000000800 */
[----:B0-----:R-:W-:Y:S02]  /*08f0*/  CS2R R20, SRZ ;  /* 0x0000000000147805 */ /* 0x001fe4000001ff00 */
[----:B------:R-:W-:Y:S01]  /*0900*/  CS2R R22, SRZ ;  /* 0x0000000000167805 */ /* 0x000fe2000001ff00 */
[----:B------:R0:W-:Y:S01]  /*0910*/  STS [R44+0x3c0], R19 ;  /* 0x0003c0132c007388 */ /* 0x0001e20000000800 */
[----:B-1----:R-:W-:Y:S01]  /*0920*/  IMAD.WIDE R38, R29, 0x4, R42 ;  /* 0x000000041d267825 */ /* 0x002fe200078e022a */
[----:B---3--:R-:W-:-:S03]  /*0930*/  CS2R R16, SRZ ;  /* 0x0000000000107805 */ /* 0x008fc6000001ff00 */
[----:B----4-:R-:W-:Y:S01]  /*0940*/  IMAD.WIDE R40, R29, 0x4, R36 ;  /* 0x000000041d287825 */ /* 0x010fe200078e0224 */
[----:B------:R1:W3:Y:S01]  /*0950*/  @!P1 LDG.E.EL.128 R20, desc[UR6][R38.64] ;  /* 0x0000000626149981 */ /* 0x0002e2000c2e1d00 */
[----:B0-----:R-:W-:-:S06]  /*0960*/  CS2R R18, SRZ ;  /* 0x0000000000127805 */ /* 0x001fcc000001ff00 */
[----:B------:R0:W3:Y:S01]  /*0970*/  @!P1 LDG.E.EL.128 R16, desc[UR6][R40.64] ;  /* 0x0000000628109981 */ /* 0x0000e2000c2e1d00 */
[C---:B------:R-:W-:Y:S01]  /*0980*/  ISETP.GE.AND P2, PT, R30.reuse, 0x80, PT ;  /* 0x000000801e00780c */ /* 0x040fe20003f46270 */
[--C-:B------:R-:W-:Y:S01]  /*0990*/  IMAD R32, R30, 0x100, R27.reuse ;  /* 0x000001001e207824 */ /* 0x100fe200078e021b */
[C---:B------:R-:W-:Y:S01]  /*09a0*/  ISETP.GE.AND P3, PT, R28.reuse, 0x80, PT ;  /* 0x000000801c00780c */ /* 0x040fe20003f66270 */
[----:B------:R-:W-:Y:S02]  /*09b0*/  IMAD R33, R28, 0x100, R27 ;  /* 0x000001001c217824 */ /* 0x000fe400078e021b */
[----:B-1----:R-:W-:-:S04]  /*09c0*/  IMAD.WIDE R38, R32, 0x4, R42 ;  /* 0x0000000420267825 */ /* 0x002fc800078e022a */
[----:B0-----:R-:W-:-:S04]  /*09d0*/  IMAD.WIDE R40, R33, 0x4, R42 ;  /* 0x0000000421287825 */ /* 0x001fc800078e022a */
[----:B------:R-:W-:-:S04]  /*09e0*/  IMAD.WIDE R44, R32, 0x4, R36 ;  /* 0x00000004202c7825 */ /* 0x000fc800078e0224 */
[----:B------:R-:W-:-:S04]  /*09f0*/  IMAD.WIDE R42, R33, 0x4, R36 ;  /* 0x00000004212a7825 */ /* 0x000fc800078e0224 */
[C---:B--2---:R-:W-:Y:S01]  /*0a00*/  FFMA R27, R34.reuse, R12, R8 ;  /* 0x0000000c221b7223 */ /* 0x044fe20000000008 */
[C---:B------:R-:W-:Y:S01]  /*0a10*/  FFMA R28, R34.reuse, R13, R9 ;  /* 0x0000000d221c7223 */ /* 0x040fe20000000009 */
[C---:B------:R-:W-:Y:S01]  /*0a20*/  FFMA R29, R34.reuse, R14, R10 ;  /* 0x0000000e221d7223 */ /* 0x040fe2000000000a */
[----:B------:R-:W-:Y:S01]  /*0a30*/  FFMA R30, R34, R15, R11 ;  /* 0x0000000f221e7223 */ /* 0x000fe2000000000b */
[----:B------:R-:W-:Y:S02]  /*0a40*/  CS2R R12, SRZ ;  /* 0x00000000000c7805 */ /* 0x000fe4000001ff00 */
[----:B------:R-:W-:Y:S02]  /*0a50*/  CS2R R14, SRZ ;  /* 0x00000000000e7805 */ /* 0x000fe4000001ff00 */
[----:B------:R-:W-:Y:S02]  /*0a60*/  CS2R R8, SRZ ;  /* 0x0000000000087805 */ /* 0x000fe4000001ff00 */
[----:B------:R-:W-:-:S02]  /*0a70*/  CS2R R10, SRZ ;  /* 0x00000000000a7805 */ /* 0x000fc4000001ff00 */
[----:B------:R-:W2:Y:S04]  /*0a80*/  @!P2 LDG.E.EL.128 R12, desc[UR6][R38.64] ;  /* 0x00000006260ca981 */ /* 0x000ea8000c2e1d00 */
[----:B------:R-:W2:Y:S01]  /*0a90*/  @!P2 LDG.E.EL.128 R8, desc[UR6][R44.64] ;  /* 0x000000062c08a981 */ /* 0x000ea2000c2e1d00 */
[C---:B---3--:R-:W-:Y:S01]  /*0aa0*/  FFMA R31, R34.reuse, R16, R20 ;  /* 0x00000010221f7223 */ /* 0x048fe20000000014 */
[C---:B------:R-:W-:Y:S01]  /*0ab0*/  FFMA R32, R34.reuse, R17, R21 ;  /* 0x0000001122207223 */ /* 0x040fe20000000015 */
[C---:B------:R-:W-:Y:S01]  /*0ac0*/  FFMA R33, R34.reuse, R18, R22 ;  /* 0x0000001222217223 */ /* 0x040fe20000000016 */
[----:B------:R-:W-:Y:S01]  /*0ad0*/  FFMA R36, R34, R19, R23 ;  /* 0x0000001322247223 */ /* 0x000fe20000000017 */
[----:B------:R-:W-:Y:S02]  /*0ae0*/  CS2R R16, SRZ ;  /* 0x0000000000107805 */ /* 0x000fe4000001ff00 */
[----:B------:R-:W-:-:S02]  /*0af0*/  CS2R R18, SRZ ;  /* 0x0000000000127805 */ /* 0x000fc4000001ff00 */
[----:B------:R-:W-:Y:S02]  /*0b00*/  CS2R R20, SRZ ;  /* 0x0000000000147805 */ /* 0x000fe4000001ff00 */
[----:B------:R-:W-:Y:S02]  /*0b10*/  CS2R R22, SRZ ;  /* 0x0000000000167805 */ /* 0x000fe4000001ff00 */
[----:B------:R0:W3:Y:S04]  /*0b20*/  @!P3 LDG.E.EL.128 R16, desc[UR6][R40.64] ;  /* 0x000000062810b981 */ /* 0x0000e8000c2e1d00 */
[----:B------:R-:W3:Y:S01]  /*0b30*/  @!P3 LDG.E.EL.128 R20, desc[UR6][R42.64] ;  /* 0x000000062a14b981 */ /* 0x000ee2000c2e1d00 */
[----:B------:R-:W-:Y:S01]  /*0b40*/  LEA R25, R25, UR4, 0x2 ;  /* 0x0000000419197c11 */ /* 0x000fe2000f8e10ff */
[----:B------:R-:W-:Y:S01]  /*0b50*/  BAR.SYNC.DEFER_BLOCKING 0x0 ;  /* 0x0000000000007b1d */ /* 0x000fe20000010000 */
[C---:B--2---:R-:W-:Y:S01]  /*0b60*/  FFMA R35, R34.reuse, R8, R12 ;  /* 0x0000000822237223 */ /* 0x044fe2000000000c */
[----:B------:R-:W-:Y:S01]  /*0b70*/  SHF.L.U32 R12, R5, 0x2, RZ ;  /* 0x00000002050c7819 */ /* 0x000fe200000006ff */
[C---:B------:R-:W-:Y:S01]  /*0b80*/  FFMA R37, R34.reuse, R9, R13 ;  /* 0x0000000922257223 */ /* 0x040fe2000000000d */
[----:B------:R-:W-:-:S02]  /*0b90*/  FFMA R38, R34, R10, R14 ;  /* 0x0000000a22267223 */ /* 0x000fc4000000000e */
[----:B------:R-:W-:Y:S01]  /*0ba0*/  SHF.R.U32.HI R9, RZ, 0x6, R12 ;  /* 0x00000006ff097819 */ /* 0x000fe2000001160c */
[----:B0-----:R-:W-:Y:S01]  /*0bb0*/  FFMA R40, R34, R11, R15 ;  /* 0x0000000b22287223 */ /* 0x001fe2000000000f */
[----:B------:R-:W-:Y:S02]  /*0bc0*/  LOP3.LUT R8, R5, 0xff, RZ, 0xc0, !PT ;  /* 0x000000ff05087812 */ /* 0x000fe400078ec0ff */
[----:B------:R-:W-:Y:S02]  /*0bd0*/  SGXT.U32 R5, R9, 0x4 ;  /* 0x000000040905781a */ /* 0x000fe40000000000 */
[----:B------:R-:W-:Y:S01]  /*0be0*/  LEA.HI R13, R6, UR4, RZ, 0x1c ;  /* 0x00000004060d7c11 */ /* 0x000fe2000f8fe0ff */
[C---:B---3--:R-:W-:Y:S01]  /*0bf0*/  FFMA R39, R34.reuse, R20, R16 ;  /* 0x0000001422277223 */ /* 0x048fe20000000010 */
[C---:B------:R-:W-:Y:S01]  /*0c00*/  FFMA R16, R34.reuse, R21, R17 ;  /* 0x0000001522107223 */ /* 0x040fe20000000011 */
[----:B------:R-:W-:Y:S01]  /*0c10*/  FFMA R17, R34, R22, R18 ;  /* 0x0000001622117223 */ /* 0x000fe20000000012 */
[----:B------:R-:W-:Y:S01]  /*0c20*/  LOP3.LUT R18, R12, 0x3fc, RZ, 0xc0, !PT ;  /* 0x000003fc0c127812 */ /* 0x000fe200078ec0ff */
[----:B------:R-:W-:-:S03]  /*0c30*/  FFMA R34, R34, R23, R19 ;  /* 0x0000001722227223 */ /* 0x000fc60000000013 */
[----:B------:R-:W-:Y:S01]  /*0c40*/  LOP3.LUT R19, R18, 0x400, RZ, 0xfc, !PT ;  /* 0x0000040012137812 */ /* 0x000fe200078efcff */
[----:B------:R-:W-:-:S03]  /*0c50*/  IMAD.IADD R8, R5, 0x1, R8 ;  /* 0x0000000105087824 */ /* 0x000fc600078e0208 */
[----:B------:R-:W-:Y:S01]  /*0c60*/  SHF.R.U32.HI R19, RZ, 0x6, R19 ;  /* 0x00000006ff137819 */ /* 0x000fe20000011613 */
[----:B------:R-:W-:Y:S01]  /*0c70*/  IMAD R6, R24, 0x4, R13 ;  /* 0x0000000418067824 */ /* 0x000fe200078e020d */
[----:B------:R-:W-:Y:S02]  /*0c80*/  LEA R13, R7, UR4, 0x2 ;  /* 0x00000004070d7c11 */ /* 0x000fe4000f8e10ff */
[----:B------:R-:W-:Y:S02]  /*0c90*/  LEA R7, R19, UR4, 0x4 ;  /* 0x0000000413077c11 */ /* 0x000fe4000f8e20ff */
[----:B------:R-:W-:Y:S02]  /*0ca0*/  LEA R8, R8, UR4, 0x4 ;  /* 0x0000000408087c11 */ /* 0x000fe4000f8e20ff */
[----:B------:R-:W-:Y:S01]  /*0cb0*/  LEA R15, R26, UR4, 0x2 ;  /* 0x000000041a0f7c11 */ /* 0x000fe2000f8e10ff */
[----:B------:R-:W-:Y:S02]  /*0cc0*/  IMAD R12, R18, 0x4, R7 ;  /* 0x00000004120c7824 */ /* 0x000fe400078e0207 */
[C---:B------:R-:W-:Y:S01]  /*0cd0*/  IMAD R20, R24.reuse, 0x4, R13 ;  /* 0x0000000418147824 */ /* 0x040fe200078e020d */
[----:B------:R-:W0:Y:S01]  /*0ce0*/  LDS.128 R8, [R8] ;  /* 0x0000000008087984 */ /* 0x000e220000000c00 */
[----:B------:R-:W-:-:S02]  /*0cf0*/  IMAD R7, R24, 0x4, R25 ;  /* 0x0000000418077824 */ /* 0x000fc400078e0219 */
[----:B------:R-:W-:Y:S02]  /*0d00*/  IMAD R24, R24, 0x4, R15 ;  /* 0x0000000418187824 */ /* 0x000fe400078e020f */
[----:B------:R-:W1:Y:S01]  /*0d10*/  LDS.128 R12, [R12+0x1000] ;  /* 0x001000000c0c7984 */ /* 0x000e620000000c00 */
[C---:B------:R-:W-:Y:S02]  /*0d20*/  LOP3.LUT R23, R18.reuse, 0x800, RZ, 0xfc, !PT ;  /* 0x0000080012177812 */ /* 0x040fe400078efcff */
[----:B------:R-:W-:Y:S02]  /*0d30*/  LOP3.LUT R25, R18, 0xc00, RZ, 0xfc, !PT ;  /* 0x00000c0012197812 */ /* 0x000fe400078efcff */
[----:B------:R-:W-:Y:S02]  /*0d40*/  SHF.R.U32.HI R23, RZ, 0x6, R23 ;  /* 0x00000006ff177819 */ /* 0x000fe40000011617 */
[----:B------:R-:W-:Y:S01]  /*0d50*/  SHF.R.U32.HI R25, RZ, 0x6, R25 ;  /* 0x00000006ff197819 */ /* 0x000fe20000011619 */
[----:B0-----:R-:W-:Y:S01]  /*0d60*/  FADD R21, R9, R28 ;  /* 0x0000001c09157221 */ /* 0x001fe20000000000 */
[----:B------:R-:W-:Y:S01]  /*0d70*/  LEA R9, R23, UR4, 0x4 ;  /* 0x0000000417097c11 */ /* 0x000fe2000f8e20ff */
[----:B------:R-:W-:Y:S01]  /*0d80*/  FADD R27, R8, R27 ;  /* 0x0000001b081b7221 */ /* 0x000fe20000000000 */
[----:B-1----:R-:W-:Y:S01]  /*0d90*/  FADD R41, R13, R32 ;  /* 0x000000200d297221 */ /* 0x002fe20000000000 */
[----:B------:R-:W-:-:S02]  /*0da0*/  LEA R13, R25, UR4, 0x4 ;  /* 0x00000004190d7c11 */ /* 0x000fc4000f8e20ff */
[----:B------:R-:W-:Y:S01]  /*0db0*/  LEA R8, R18, R9, 0x2 ;  /* 0x0000000912087211 */ /* 0x000fe200078e10ff */
[----:B------:R-:W-:Y:S01]  /*0dc0*/  FADD R22, R10, R29 ;  /* 0x0000001d0a167221 */ /* 0x000fe20000000000 */
[----:B------:R-:W-:Y:S01]  /*0dd0*/  FADD R29, R11, R30 ;  /* 0x0000001e0b1d7221 */ /* 0x000fe20000000000 */
[----:B------:R-:W-:Y:S02]  /*0de0*/  IMAD R13, R18, 0x4, R13 ;  /* 0x00000004120d7824 */ /* 0x000fe400078e020d */
[----:B------:R-:W-:Y:S01]  /*0df0*/  FADD R26, R14, R33 ;  /* 0x000000210e1a7221 */ /* 0x000fe20000000000 */
[----:B------:R-:W0:Y:S01]  /*0e00*/  LDS.128 R8, [R8+0x2000] ;  /* 0x0020000008087984 */ /* 0x000e220000000c00 */
[----:B------:R-:W-:Y:S01]  /*0e10*/  FADD R31, R12, R31 ;  /* 0x0000001f0c1f7221 */ /* 0x000fe20000000000 */
[----:B------:R-:W-:Y:S02]  /*0e20*/  FADD R33, R15, R36 ;  /* 0x000000240f217221 */ /* 0x000fe40000000000 */
[----:B------:R-:W1:Y:S01]  /*0e30*/  LDS.128 R12, [R13+0x3000] ;  /* 0x003000000d0c7984 */ /* 0x000e620000000c00 */
[----:B------:R-:W-:Y:S06]  /*0e40*/  BAR.SYNC.DEFER_BLOCKING 0x0 ;  /* 0x0000000000007b1d */ /* 0x000fec0000010000 */
[----:B------:R-:W-:Y:S04]  /*0e50*/  STS [R6], R27 ;  /* 0x0000001b06007388 */ /* 0x000fe80000000800 */
[----:B------:R-:W-:Y:S04]  /*0e60*/  STS [R20+0x100], R21 ;  /* 0x0001001514007388 */ /* 0x000fe80000000800 */
[----:B------:R-:W-:Y:S01]  /*0e70*/  STS [R7+0x200], R22 ;  /* 0x0002001607007388 */ /* 0x000fe20000000800 */
[----:B0-----:R-:W-:Y:S01]  /*0e80*/  FADD R35, R8, R35 ;  /* 0x0000002308237221 */ /* 0x001fe20000000000 */
[----:B------:R-:W-:-:S02]  /*0e90*/  FADD R9, R9, R37 ;  /* 0x0000002509097221 */ /* 0x000fc40000000000 */
[----:B------:R-:W-:Y:S01]  /*0ea0*/  STS [R24+0x300], R29 ;  /* 0x0003001d18007388 */ /* 0x000fe20000000800 */
[----:B------:R-:W-:Y:S01]  /*0eb0*/  FADD R10, R10, R38 ;  /* 0x000000260a0a7221 */ /* 0x000fe20000000000 */
[----:B------:R-:W-:Y:S02]  /*0ec0*/  FADD R11, R11, R40 ;  /* 0x000000280b0b7221 */ /* 0x000fe40000000000 */
[----:B------:R-:W-:Y:S01]  /*0ed0*/  STS [R6+0x40], R31 ;  /* 0x0000401f06007388 */ /* 0x000fe20000000800 */
[----:B-1----:R-:W-:-:S03]  /*0ee0*/  FADD R39, R12, R39 ;  /* 0x000000270c277221 */ /* 0x002fc60000000000 */
[----:B------:R-:W-:Y:S01]  /*0ef0*/  STS [R20+0x140], R41 ;  /* 0x0001402914007388 */ /* 0x000fe20000000800 */
[----:B------:R-:W-:-:S03]  /*0f00*/  FADD R37, R13, R16 ;  /* 0x000000100d257221 */ /* 0x000fc60000000000 */
[----:B------:R0:W-:Y:S01]  /*0f10*/  STS [R7+0x240], R26 ;  /* 0x0002401a07007388 */ /* 0x0001e20000000800 */
[----:B------:R-:W-:-:S03]  /*0f20*/  FADD R14, R14, R17 ;  /* 0x000000110e0e7221 */ /* 0x000fc60000000000 */
[----:B------:R-:W-:Y:S01]  /*0f30*/  STS [R24+0x340], R33 ;  /* 0x0003402118007388 */ /* 0x000fe20000000800 */
[----:B------:R-:W-:-:S03]  /*0f40*/  FADD R15, R15, R34 ;  /* 0x000000220f0f7221 */ /* 0x000fc60000000000 */
[----:B------:R-:W-:Y:S04]  /*0f50*/  STS [R6+0x80], R35 ;  /* 0x0000802306007388 */ /* 0x000fe80000000800 */
[----:B------:R-:W-:Y:S04]  /*0f60*/  STS [R20+0x180], R9 ;  /* 0x0001800914007388 */ /* 0x000fe80000000800 */
[----:B------:R-:W-:Y:S04]  /*0f70*/  STS [R7+0x280], R10 ;  /* 0x0002800a07007388 */ /* 0x000fe80000000800 */
[----:B------:R-:W-:Y:S04]  /*0f80*/  STS [R24+0x380], R11 ;  /* 0x0003800b18007388 */ /* 0x000fe80000000800 */
[----:B------:R-:W-:Y:S04]  /*0f90*/  STS [R6+0xc0], R39 ;  /* 0x0000c02706007388 */ /* 0x000fe80000000800 */
[----:B------:R-:W-:Y:S04]  /*0fa0*/  STS [R20+0x1c0], R37 ;  /* 0x0001c02514007388 */ /* 0x000fe80000000800 */
[----:B------:R1:W-:Y:S04]  /*0fb0*/  STS [R7+0x2c0], R14 ;  /* 0x0002c00e07007388 */ /* 0x0003e80000000800 */
[----:B------:R-:W-:Y:S01]  /*0fc0*/  STS [R24+0x3c0], R15 ;  /* 0x0003c00f18007388 */ /* 0x000fe20000000800 */
[----:B------:R-:W-:-:S02]  /*0fd0*/  LEA R5, R5, UR4, 0x2 ;  /* 0x0000000405057c11 */ /* 0x000fc4000f8e10ff */
[----:B------:R-:W-:Y:S02]  /*0fe0*/  LEA R19, R19, UR4, 0x2 ;  /* 0x0000000413137c11 */ /* 0x000fe4000f8e10ff */
[----:B------:R-:W-:Y:S01]  /*0ff0*/  LEA R23, R23, UR4, 0x2 ;  /* 0x0000000417177c11 */ /* 0x000fe2000f8e10ff */
[C---:B------:R-:W-:Y:S01]  /*1000*/  IMAD R5, R18.reuse, 0x4, R5 ;  /* 0x0000000412057824 */ /* 0x040fe200078e0205 */
[----:B------:R-:W-:Y:S01]  /*1010*/  BAR.SYNC.DEFER_BLOCKING 0x0 ;  /* 0x0000000000007b1d */ /* 0x000fe20000010000 */
[C---:B------:R-:W-:Y:S02]  /*1020*/  IMAD R19, R18.reuse, 0x4, R19 ;  /* 0x0000000412137824 */ /* 0x040fe400078e0213 */
[----:B0-----:R-:W-:-:S05]  /*1030*/  IMAD R26, R18, 0x4, R23 ;  /* 0x00000004121a7824 */ /* 0x001fca00078e0217 */
[----:B-1----:R-:W0:Y:S01]  /*1040*/  LDC.64 R6, c[0x0][0x238] ;  /* 0x00008e00ff067b82 */ /* 0x002e220000000a00 */
[----:B------:R-:W-:Y:S04]  /*1050*/  LDS R8, [R5] ;  /* 0x0000000005087984 */ /* 0x000fe80000000800 */
[----:B------:R-:W-:Y:S04]  /*1060*/  LDS R9, [R5+0x4] ;  /* 0x0000040005097984 */ /* 0x000fe80000000800 */
[----:B------:R-:W-:Y:S04]  /*1070*/  LDS R10, [R5+0x8] ;  /* 0x00000800050a7984 */ /* 0x000fe80000000800 */
[----:B------:R0:W1:Y:S04]  /*1080*/  LDS R11, [R5+0xc] ;  /* 0x00000c00050b7984 */ /* 0x0000680000000800 */
[----:B------:R-:W-:Y:S04]  /*1090*/  LDS R12, [R19+0x1000] ;  /* 0x00100000130c7984 */ /* 0x000fe80000000800 */
[----:B------:R-:W-:Y:S04]  /*10a0*/  LDS R13, [R19+0x1004] ;  /* 0x00100400130d7984 */ /* 0x000fe80000000800 */
[----:B------:R-:W-:Y:S04]  /*10b0*/  LDS R14, [R19+0x1008] ;  /* 0x00100800130e7984 */ /* 0x000fe80000000800 */
[----:B------:R-:W2:Y:S04]  /*10c0*/  LDS R15, [R19+0x100c] ;  /* 0x00100c00130f7984 */ /* 0x000ea80000000800 */
[----:B------:R-:W-:Y:S04]  /*10d0*/  LDS R20, [R26+0x2000] ;  /* 0x002000001a147984 */ /* 0x000fe80000000800 */
[----:B------:R-:W-:Y:S04]  /*10e0*/  LDS R21, [R26+0x2004] ;  /* 0x002004001a157984 */ /* 0x000fe80000000800 */
[----:B------:R-:W-:Y:S04]  /*10f0*/  LDS R22, [R26+0x2008] ;  /* 0x002008001a167984 */ /* 0x000fe80000000800 */
[----:B------:R-:W3:Y:S01]  /*1100*/  LDS R23, [R26+0x200c] ;  /* 0x00200c001a177984 */ /* 0x000ee20000000800 */
[----:B0-----:R-:W-:-:S04]  /*1110*/  IMAD.WIDE R4, R4, 0x4, R6 ;  /* 0x0000000404047825 */ /* 0x001fc800078e0206 */
[----:B------:R-:W-:Y:S01]  /*1120*/  IMAD.WIDE R16, R2, 0x4, R6 ;  /* 0x0000000402107825 */ /* 0x000fe200078e0206 */
[----:B------:R-:W-:-:S03]  /*1130*/  LEA R25, R25, UR4, 0x2 ;  /* 0x0000000419197c11 */ /* 0x000fc6000f8e10ff */
[----:B------:R-:W-:Y:S01]  /*1140*/  IMAD.WIDE R2, R3, 0x4, R6 ;  /* 0x0000000403027825 */ /* 0x000fe200078e0206 */
[----:B-1----:R0:W-:Y:S03]  /*1150*/  @!P0 STG.E.128 desc[UR6][R4.64], R8 ;  /* 0x0000000804008986 */ /* 0x0021e6000c101d06 */
[----:B------:R-:W-:Y:S01]  /*1160*/  IMAD R25, R18, 0x4, R25 ;  /* 0x0000000412197824 */ /* 0x000fe200078e0219 */
[----:B--2---:R0:W-:Y:S04]  /*1170*/  @!P0 STG.E.128 desc[UR6][R16.64], R12 ;  /* 0x0000000c10008986 */ /* 0x0041e8000c101d06 */
[----:B---3--:R0:W-:Y:S02]  /*1180*/  @!P0 STG.E.128 desc[UR6][R2.64], R20 ;  /* 0x0000001402008986 */ /* 0x0081e4000c101d06 */
[----:B0-----:R-:W-:Y:S05]  /*1190*/  @P0 EXIT ;  /* 0x000000000000094d */ /* 0x001fea0003800000 */
[----:B0-----:R-:W-:Y:S01]  /*11a0*/  LDS R8, [R25+0x3000] ;  /* 0x0030000019087984 */ /* 0x001fe20000000800 */
[----:B------:R-:W-:-:S03]  /*11b0*/  IMAD.WIDE R6, R0, 0x4, R6 ;  /* 0x0000000400067825 */ /* 0x000fc600078e0206 */
[----:B------:R-:W-:Y:S04]  /*11c0*/  LDS R9, [R25+0x3004] ;  /* 0x0030040019097984 */ /* 0x000fe80000000800 */
[----:B------:R-:W-:Y:S04]  /*11d0*/  LDS R10, [R25+0x3008] ;  /* 0x00300800190a7984 */ /* 0x000fe80000000800 */
[----:B------:R-:W0:Y:S04]  /*11e0*/  LDS R11, [R25+0x300c] ;  /* 0x00300c00190b7984 */ /* 0x000e280000000800 */
[----:B0-----:R-:W-:Y:S01]  /*11f0*/  STG.E.128 desc[UR6][R6.64], R8 ;  /* 0x0000000806007986 */ /* 0x001fe2000c101d06 */
[----:B------:R-:W-:Y:S05]  /*1200*/  EXIT ;  /* 0x000000000000794d */ /* 0x000fea0003800000 */
.L_x_0:
[----:B------:R-:W-:-:S00]  /*1210*/  BRA `(.L_x_0) ;  /* 0xfffffffc00fc7947 */ /* 0x000fc0000383ffff */
[----:B------:R-:W-:-:S00]  /*1220*/  NOP ;  /* 0x0000000000007918 */ /* 0x000fc00000000000 */
        /* <DEDUP_REMOVED lines=13> */
.L_x_1:


//--------------------- .nv.shared.triton_poi_fused_add_mul_8 --------------------------
	.section	.nv.shared.triton_poi_fused_add_mul_8,"aw",@nobits
	.sectionflags	@""
	.align	16
	.zero		1024


//--------------------- .nv.constant0.triton_poi_fused_add_mul_8 --------------------------
	.section	.nv.constant0.triton_poi_fused_add_mul_8,"a",@progbits
	.sectionflags	@""
	.align	4
.nv.constant0.triton_poi_fused_add_mul_8:
	.zero		584
